//
// Generated by NVIDIA NVVM Compiler
//
// Compiler Build ID: CL-36424714
// Cuda compilation tools, release 13.0, V13.0.88
// Based on NVVM 20.0.0
//

.version 9.0
.target sm_100
.address_size 64

	// .globl	_ZN3cub18CUB_300001_SM_10006detail11EmptyKernelIvEEvv
.global .align 1 .b8 _ZN41_INTERNAL_4fa91b71_4_k_cu_1eb414b6_3662554cuda3std3__45__cpo5beginE[1];
.global .align 1 .b8 _ZN41_INTERNAL_4fa91b71_4_k_cu_1eb414b6_3662554cuda3std3__45__cpo3endE[1];
.global .align 1 .b8 _ZN41_INTERNAL_4fa91b71_4_k_cu_1eb414b6_3662554cuda3std3__45__cpo6cbeginE[1];
.global .align 1 .b8 _ZN41_INTERNAL_4fa91b71_4_k_cu_1eb414b6_3662554cuda3std3__45__cpo4cendE[1];
.global .align 1 .b8 _ZN41_INTERNAL_4fa91b71_4_k_cu_1eb414b6_3662554cuda3std3__45__cpo6rbeginE[1];
.global .align 1 .b8 _ZN41_INTERNAL_4fa91b71_4_k_cu_1eb414b6_3662554cuda3std3__45__cpo4rendE[1];
.global .align 1 .b8 _ZN41_INTERNAL_4fa91b71_4_k_cu_1eb414b6_3662554cuda3std3__45__cpo7crbeginE[1];
.global .align 1 .b8 _ZN41_INTERNAL_4fa91b71_4_k_cu_1eb414b6_3662554cuda3std3__45__cpo5crendE[1];
.global .align 1 .b8 _ZN41_INTERNAL_4fa91b71_4_k_cu_1eb414b6_3662554cuda3std3__443_GLOBAL__N__4fa91b71_4_k_cu_1eb414b6_3662556ignoreE[1];
.global .align 1 .b8 _ZN41_INTERNAL_4fa91b71_4_k_cu_1eb414b6_3662554cuda3std3__419piecewise_constructE[1];
.global .align 1 .b8 _ZN41_INTERNAL_4fa91b71_4_k_cu_1eb414b6_3662554cuda3std3__48in_placeE[1];
.global .align 1 .b8 _ZN41_INTERNAL_4fa91b71_4_k_cu_1eb414b6_3662554cuda3std3__420unreachable_sentinelE[1];
.global .align 1 .b8 _ZN41_INTERNAL_4fa91b71_4_k_cu_1eb414b6_3662554cuda3std3__47nulloptE[1];
.global .align 1 .b8 _ZN41_INTERNAL_4fa91b71_4_k_cu_1eb414b6_3662554cuda3std3__48unexpectE[1];
.global .align 1 .b8 _ZN41_INTERNAL_4fa91b71_4_k_cu_1eb414b6_3662554cuda3std6ranges3__45__cpo4swapE[1];
.global .align 1 .b8 _ZN41_INTERNAL_4fa91b71_4_k_cu_1eb414b6_3662554cuda3std6ranges3__45__cpo9iter_moveE[1];
.global .align 1 .b8 _ZN41_INTERNAL_4fa91b71_4_k_cu_1eb414b6_3662554cuda3std6ranges3__45__cpo5beginE[1];
.global .align 1 .b8 _ZN41_INTERNAL_4fa91b71_4_k_cu_1eb414b6_3662554cuda3std6ranges3__45__cpo3endE[1];
.global .align 1 .b8 _ZN41_INTERNAL_4fa91b71_4_k_cu_1eb414b6_3662554cuda3std6ranges3__45__cpo6cbeginE[1];
.global .align 1 .b8 _ZN41_INTERNAL_4fa91b71_4_k_cu_1eb414b6_3662554cuda3std6ranges3__45__cpo4cendE[1];
.global .align 1 .b8 _ZN41_INTERNAL_4fa91b71_4_k_cu_1eb414b6_3662554cuda3std6ranges3__45__cpo7advanceE[1];
.global .align 1 .b8 _ZN41_INTERNAL_4fa91b71_4_k_cu_1eb414b6_3662554cuda3std6ranges3__45__cpo9iter_swapE[1];
.global .align 1 .b8 _ZN41_INTERNAL_4fa91b71_4_k_cu_1eb414b6_3662554cuda3std6ranges3__45__cpo4nextE[1];
.global .align 1 .b8 _ZN41_INTERNAL_4fa91b71_4_k_cu_1eb414b6_3662554cuda3std6ranges3__45__cpo4prevE[1];
.global .align 1 .b8 _ZN41_INTERNAL_4fa91b71_4_k_cu_1eb414b6_3662554cuda3std6ranges3__45__cpo4dataE[1];
.global .align 1 .b8 _ZN41_INTERNAL_4fa91b71_4_k_cu_1eb414b6_3662554cuda3std6ranges3__45__cpo5cdataE[1];
.global .align 1 .b8 _ZN41_INTERNAL_4fa91b71_4_k_cu_1eb414b6_3662554cuda3std6ranges3__45__cpo4sizeE[1];
.global .align 1 .b8 _ZN41_INTERNAL_4fa91b71_4_k_cu_1eb414b6_3662554cuda3std6ranges3__45__cpo5ssizeE[1];
.global .align 1 .b8 _ZN41_INTERNAL_4fa91b71_4_k_cu_1eb414b6_3662554cuda3std6ranges3__45__cpo8distanceE[1];
.global .align 1 .b8 _ZN41_INTERNAL_4fa91b71_4_k_cu_1eb414b6_3662556thrust24THRUST_300001_SM_1000_NS8cuda_cub3parE[1];
.global .align 1 .b8 _ZN41_INTERNAL_4fa91b71_4_k_cu_1eb414b6_3662556thrust24THRUST_300001_SM_1000_NS8cuda_cub10par_nosyncE[1];
.global .align 1 .b8 _ZN41_INTERNAL_4fa91b71_4_k_cu_1eb414b6_3662556thrust24THRUST_300001_SM_1000_NS6system6detail10sequential3seqE[1];
.global .align 1 .b8 _ZN41_INTERNAL_4fa91b71_4_k_cu_1eb414b6_3662556thrust24THRUST_300001_SM_1000_NS12placeholders2_1E[1];
.global .align 1 .b8 _ZN41_INTERNAL_4fa91b71_4_k_cu_1eb414b6_3662556thrust24THRUST_300001_SM_1000_NS12placeholders2_2E[1];
.global .align 1 .b8 _ZN41_INTERNAL_4fa91b71_4_k_cu_1eb414b6_3662556thrust24THRUST_300001_SM_1000_NS12placeholders2_3E[1];
.global .align 1 .b8 _ZN41_INTERNAL_4fa91b71_4_k_cu_1eb414b6_3662556thrust24THRUST_300001_SM_1000_NS12placeholders2_4E[1];
.global .align 1 .b8 _ZN41_INTERNAL_4fa91b71_4_k_cu_1eb414b6_3662556thrust24THRUST_300001_SM_1000_NS12placeholders2_5E[1];
.global .align 1 .b8 _ZN41_INTERNAL_4fa91b71_4_k_cu_1eb414b6_3662556thrust24THRUST_300001_SM_1000_NS12placeholders2_6E[1];
.global .align 1 .b8 _ZN41_INTERNAL_4fa91b71_4_k_cu_1eb414b6_3662556thrust24THRUST_300001_SM_1000_NS12placeholders2_7E[1];
.global .align 1 .b8 _ZN41_INTERNAL_4fa91b71_4_k_cu_1eb414b6_3662556thrust24THRUST_300001_SM_1000_NS12placeholders2_8E[1];
.global .align 1 .b8 _ZN41_INTERNAL_4fa91b71_4_k_cu_1eb414b6_3662556thrust24THRUST_300001_SM_1000_NS12placeholders2_9E[1];
.global .align 1 .b8 _ZN41_INTERNAL_4fa91b71_4_k_cu_1eb414b6_3662556thrust24THRUST_300001_SM_1000_NS12placeholders3_10E[1];
.global .align 1 .b8 _ZN41_INTERNAL_4fa91b71_4_k_cu_1eb414b6_3662556thrust24THRUST_300001_SM_1000_NS3seqE[1];

.visible .entry _ZN3cub18CUB_300001_SM_10006detail11EmptyKernelIvEEvv()
{


	ret;

}


// ===== COMPILED SASS (sm_100) =====

	.target	sm_100

	.elftype	@"ET_EXEC"


//--------------------- .note.nv.tkinfo           --------------------------
	.section	.note.nv.tkinfo,"",@"SHT_NOTE"
	.sectionflags	@"SHF_NOTE_NV_TKINFO"
	.tkinfo
        /*0018*/ 	.word	0x00000002
        /*0030*/ 	.string	""
        /*0030*/ 	.string	"ptxas"
        /*0030*/ 	.string	"Cuda compilation tools, release 13.0, V13.0.88"
        /*0030*/ 	.string	"Build cuda_13.0.r13.0/compiler.36424714_0"
        /*0030*/ 	.string	"-arch sm_100 -m 64 "



//--------------------- .note.nv.cuinfo           --------------------------
	.section	.note.nv.cuinfo,"",@"SHT_NOTE"
	.sectionflags	@"SHF_NOTE_NV_CUINFO"
        /*0018*/ 	.short	0x0002
        /*001a*/ 	.short	0x0064
        /*001c*/ 	.short	0x0082
	.zero		2


//--------------------- .nv.info                  --------------------------
	.section	.nv.info,"",@"SHT_CUDA_INFO"
	.align	4


	//----- nvinfo : EIATTR_REGCOUNT
	.align		4
        /*0000*/ 	.byte	0x04, 0x2f
        /*0002*/ 	.short	(.L_44 - .L_43)
	.align		4
.L_43:
        /*0004*/ 	.word	index@(_ZN3cub18CUB_300001_SM_10006detail11EmptyKernelIvEEvv)
        /*0008*/ 	.word	0x00000004


	//----- nvinfo : EIATTR_FRAME_SIZE
	.align		4
.L_44:
        /*000c*/ 	.byte	0x04, 0x11
        /*000e*/ 	.short	(.L_46 - .L_45)
	.align		4
.L_45:
        /*0010*/ 	.word	index@(_ZN3cub18CUB_300001_SM_10006detail11EmptyKernelIvEEvv)
        /*0014*/ 	.word	0x00000000


	//----- nvinfo : EIATTR_MIN_STACK_SIZE
	.align		4
.L_46:
        /*0018*/ 	.byte	0x04, 0x12
        /*001a*/ 	.short	(.L_48 - .L_47)
	.align		4
.L_47:
        /*001c*/ 	.word	index@(_ZN3cub18CUB_300001_SM_10006detail11EmptyKernelIvEEvv)
        /*0020*/ 	.word	0x00000000
.L_48:


//--------------------- .nv.compat                --------------------------
	.section	.nv.compat,"",@"SHT_CUDA_COMPAT_INFO"
	.align	4
        /*0000*/ 	.byte	0x02, 0x09, 0x00, 0x00, 0x02, 0x02, 0x01, 0x00, 0x02, 0x05, 0x05, 0x00, 0x03, 0x07, 0x01, 0x01
        /*0010*/ 	.byte	0x02, 0x03, 0x00, 0x00, 0x02, 0x06, 0x01, 0x00, 0x04, 0x0b, 0x08, 0x00, 0x09, 0x00, 0x00, 0x00
        /*0020*/ 	.byte	0x00, 0x00, 0x00, 0x00


//--------------------- .nv.info._ZN3cub18CUB_300001_SM_10006detail11EmptyKernelIvEEvv --------------------------
	.section	.nv.info._ZN3cub18CUB_300001_SM_10006detail11EmptyKernelIvEEvv,"",@"SHT_CUDA_INFO"
	.sectionflags	@""
	.align	4


	//----- nvinfo : EIATTR_CUDA_API_VERSION
	.align		4
        /*0000*/ 	.byte	0x04, 0x37
        /*0002*/ 	.short	(.L_50 - .L_49)
.L_49:
        /*0004*/ 	.word	0x00000082


	//----- nvinfo : EIATTR_SPARSE_MMA_MASK
	.align		4
.L_50:
        /*0008*/ 	.byte	0x03, 0x50
        /*000a*/ 	.short	0x0000


	//----- nvinfo : EIATTR_MAXREG_COUNT
	.align		4
        /*000c*/ 	.byte	0x03, 0x1b
        /*000e*/ 	.short	0x00ff


	//----- nvinfo : EIATTR_MERCURY_ISA_VERSION
	.align		4
        /*0010*/ 	.byte	0x03, 0x5f
        /*0012*/ 	.short	0x0101


	//----- nvinfo : EIATTR_VRC_CTA_INIT_COUNT
	.align		4
        /*0014*/ 	.byte	0x02, 0x4a
	.zero		1
	.zero		1


	//----- nvinfo : EIATTR_EXIT_INSTR_OFFSETS
	.align		4
        /*0018*/ 	.byte	0x04, 0x1c
        /*001a*/ 	.short	(.L_52 - .L_51)


	//   ....[0]....
.L_51:
        /*001c*/ 	.word	0x00000010


	//----- nvinfo : EIATTR_SW_WAR
	.align		4
.L_52:
        /*0020*/ 	.byte	0x04, 0x36
        /*0022*/ 	.short	(.L_54 - .L_53)
.L_53:
        /*0024*/ 	.word	0x00000008
.L_54:


//--------------------- .nv.callgraph             --------------------------
	.section	.nv.callgraph,"",@"SHT_CUDA_CALLGRAPH"
	.align	4
	.sectionentsize	8
	.align		4
        /*0000*/ 	.word	0x00000000
	.align		4
        /*0004*/ 	.word	0xffffffff
	.align		4
        /*0008*/ 	.word	0x00000000
	.align		4
        /*000c*/ 	.word	0xfffffffe
	.align		4
        /*0010*/ 	.word	0x00000000
	.align		4
        /*0014*/ 	.word	0xfffffffd
	.align		4
        /*0018*/ 	.word	0x00000000
	.align		4
        /*001c*/ 	.word	0xfffffffc


//--------------------- .nv.constant4             --------------------------
	.section	.nv.constant4,"a",@progbits
	.align	8
	.align		8
.nv.constant4:
        /*0000*/ 	.dword	_ZN41_INTERNAL_4fa91b71_4_k_cu_1eb414b6_3665914cuda3std3__45__cpo5beginE
	.align		8
        /*0008*/ 	.dword	_ZN41_INTERNAL_4fa91b71_4_k_cu_1eb414b6_3665914cuda3std3__45__cpo3endE
	.align		8
        /*0010*/ 	.dword	_ZN41_INTERNAL_4fa91b71_4_k_cu_1eb414b6_3665914cuda3std3__45__cpo6cbeginE
	.align		8
        /*0018*/ 	.dword	_ZN41_INTERNAL_4fa91b71_4_k_cu_1eb414b6_3665914cuda3std3__45__cpo4cendE
	.align		8
        /*0020*/ 	.dword	_ZN41_INTERNAL_4fa91b71_4_k_cu_1eb414b6_3665914cuda3std3__45__cpo6rbeginE
	.align		8
        /*0028*/ 	.dword	_ZN41_INTERNAL_4fa91b71_4_k_cu_1eb414b6_3665914cuda3std3__45__cpo4rendE
	.align		8
        /*0030*/ 	.dword	_ZN41_INTERNAL_4fa91b71_4_k_cu_1eb414b6_3665914cuda3std3__45__cpo7crbeginE
	.align		8
        /*0038*/ 	.dword	_ZN41_INTERNAL_4fa91b71_4_k_cu_1eb414b6_3665914cuda3std3__45__cpo5crendE
	.align		8
        /*0040*/ 	.dword	_ZN41_INTERNAL_4fa91b71_4_k_cu_1eb414b6_3665914cuda3std3__443_GLOBAL__N__4fa91b71_4_k_cu_1eb414b6_3665916ignoreE
	.align		8
        /*0048*/ 	.dword	_ZN41_INTERNAL_4fa91b71_4_k_cu_1eb414b6_3665914cuda3std3__419piecewise_constructE
	.align		8
        /*0050*/ 	.dword	_ZN41_INTERNAL_4fa91b71_4_k_cu_1eb414b6_3665914cuda3std3__48in_placeE
	.align		8
        /*0058*/ 	.dword	_ZN41_INTERNAL_4fa91b71_4_k_cu_1eb414b6_3665914cuda3std3__420unreachable_sentinelE
	.align		8
        /*0060*/ 	.dword	_ZN41_INTERNAL_4fa91b71_4_k_cu_1eb414b6_3665914cuda3std3__47nulloptE
	.align		8
        /*0068*/ 	.dword	_ZN41_INTERNAL_4fa91b71_4_k_cu_1eb414b6_3665914cuda3std3__48unexpectE
	.align		8
        /*0070*/ 	.dword	_ZN41_INTERNAL_4fa91b71_4_k_cu_1eb414b6_3665914cuda3std6ranges3__45__cpo4swapE
	.align		8
        /*0078*/ 	.dword	_ZN41_INTERNAL_4fa91b71_4_k_cu_1eb414b6_3665914cuda3std6ranges3__45__cpo9iter_moveE
	.align		8
        /*0080*/ 	.dword	_ZN41_INTERNAL_4fa91b71_4_k_cu_1eb414b6_3665914cuda3std6ranges3__45__cpo5beginE
	.align		8
        /*0088*/ 	.dword	_ZN41_INTERNAL_4fa91b71_4_k_cu_1eb414b6_3665914cuda3std6ranges3__45__cpo3endE
	.align		8
        /*0090*/ 	.dword	_ZN41_INTERNAL_4fa91b71_4_k_cu_1eb414b6_3665914cuda3std6ranges3__45__cpo6cbeginE
	.align		8
        /*0098*/ 	.dword	_ZN41_INTERNAL_4fa91b71_4_k_cu_1eb414b6_3665914cuda3std6ranges3__45__cpo4cendE
	.align		8
        /*00a0*/ 	.dword	_ZN41_INTERNAL_4fa91b71_4_k_cu_1eb414b6_3665914cuda3std6ranges3__45__cpo7advanceE
	.align		8
        /*00a8*/ 	.dword	_ZN41_INTERNAL_4fa91b71_4_k_cu_1eb414b6_3665914cuda3std6ranges3__45__cpo9iter_swapE
	.align		8
        /*00b0*/ 	.dword	_ZN41_INTERNAL_4fa91b71_4_k_cu_1eb414b6_3665914cuda3std6ranges3__45__cpo4nextE
	.align		8
        /*00b8*/ 	.dword	_ZN41_INTERNAL_4fa91b71_4_k_cu_1eb414b6_3665914cuda3std6ranges3__45__cpo4prevE
	.align		8
        /*00c0*/ 	.dword	_ZN41_INTERNAL_4fa91b71_4_k_cu_1eb414b6_3665914cuda3std6ranges3__45__cpo4dataE
	.align		8
        /*00c8*/ 	.dword	_ZN41_INTERNAL_4fa91b71_4_k_cu_1eb414b6_3665914cuda3std6ranges3__45__cpo5cdataE
	.align		8
        /*00d0*/ 	.dword	_ZN41_INTERNAL_4fa91b71_4_k_cu_1eb414b6_3665914cuda3std6ranges3__45__cpo4sizeE
	.align		8
        /*00d8*/ 	.dword	_ZN41_INTERNAL_4fa91b71_4_k_cu_1eb414b6_3665914cuda3std6ranges3__45__cpo5ssizeE
	.align		8
        /*00e0*/ 	.dword	_ZN41_INTERNAL_4fa91b71_4_k_cu_1eb414b6_3665914cuda3std6ranges3__45__cpo8distanceE
	.align		8
        /*00e8*/ 	.dword	_ZN41_INTERNAL_4fa91b71_4_k_cu_1eb414b6_3665916thrust24THRUST_300001_SM_1000_NS8cuda_cub3parE
	.align		8
        /*00f0*/ 	.dword	_ZN41_INTERNAL_4fa91b71_4_k_cu_1eb414b6_3665916thrust24THRUST_300001_SM_1000_NS8cuda_cub10par_nosyncE
	.align		8
        /*00f8*/ 	.dword	_ZN41_INTERNAL_4fa91b71_4_k_cu_1eb414b6_3665916thrust24THRUST_300001_SM_1000_NS6system6detail10sequential3seqE
	.align		8
        /*0100*/ 	.dword	_ZN41_INTERNAL_4fa91b71_4_k_cu_1eb414b6_3665916thrust24THRUST_300001_SM_1000_NS12placeholders2_1E
	.align		8
        /*0108*/ 	.dword	_ZN41_INTERNAL_4fa91b71_4_k_cu_1eb414b6_3665916thrust24THRUST_300001_SM_1000_NS12placeholders2_2E
	.align		8
        /*0110*/ 	.dword	_ZN41_INTERNAL_4fa91b71_4_k_cu_1eb414b6_3665916thrust24THRUST_300001_SM_1000_NS12placeholders2_3E
	.align		8
        /*0118*/ 	.dword	_ZN41_INTERNAL_4fa91b71_4_k_cu_1eb414b6_3665916thrust24THRUST_300001_SM_1000_NS12placeholders2_4E
	.align		8
        /*0120*/ 	.dword	_ZN41_INTERNAL_4fa91b71_4_k_cu_1eb414b6_3665916thrust24THRUST_300001_SM_1000_NS12placeholders2_5E
	.align		8
        /*0128*/ 	.dword	_ZN41_INTERNAL_4fa91b71_4_k_cu_1eb414b6_3665916thrust24THRUST_300001_SM_1000_NS12placeholders2_6E
	.align		8
        /*0130*/ 	.dword	_ZN41_INTERNAL_4fa91b71_4_k_cu_1eb414b6_3665916thrust24THRUST_300001_SM_1000_NS12placeholders2_7E
	.align		8
        /*0138*/ 	.dword	_ZN41_INTERNAL_4fa91b71_4_k_cu_1eb414b6_3665916thrust24THRUST_300001_SM_1000_NS12placeholders2_8E
	.align		8
        /*0140*/ 	.dword	_ZN41_INTERNAL_4fa91b71_4_k_cu_1eb414b6_3665916thrust24THRUST_300001_SM_1000_NS12placeholders2_9E
	.align		8
        /*0148*/ 	.dword	_ZN41_INTERNAL_4fa91b71_4_k_cu_1eb414b6_3665916thrust24THRUST_300001_SM_1000_NS12placeholders3_10E
	.align		8
        /*0150*/ 	.dword	_ZN41_INTERNAL_4fa91b71_4_k_cu_1eb414b6_3665916thrust24THRUST_300001_SM_1000_NS3seqE


//--------------------- .text._ZN3cub18CUB_300001_SM_10006detail11EmptyKernelIvEEvv --------------------------
	.section	.text._ZN3cub18CUB_300001_SM_10006detail11EmptyKernelIvEEvv,"ax",@progbits
	.align	128
        .global         _ZN3cub18CUB_300001_SM_10006detail11EmptyKernelIvEEvv
        .type           _ZN3cub18CUB_300001_SM_10006detail11EmptyKernelIvEEvv,@function
        .size           _ZN3cub18CUB_300001_SM_10006detail11EmptyKernelIvEEvv,(.L_x_1 - _ZN3cub18CUB_300001_SM_10006detail11EmptyKernelIvEEvv)
        .other          _ZN3cub18CUB_300001_SM_10006detail11EmptyKernelIvEEvv,@"STO_CUDA_ENTRY STV_DEFAULT"
_ZN3cub18CUB_300001_SM_10006detail11EmptyKernelIvEEvv:
.text._ZN3cub18CUB_300001_SM_10006detail11EmptyKernelIvEEvv:
[----:B------:R-:W-:Y:S01]  /*0000*/  LDC R1, c[0x0][0x37c] ;  /* 0x0000df00ff017b82 */ /* 0x000fe20000000800 */
[----:B------:R-:W-:Y:S05]  /*0010*/  EXIT ;  /* 0x000000000000794d */ /* 0x000fea0003800000 */
.L_x_0:
[----:B------:R-:W-:-:S00]  /*0020*/  BRA `(.L_x_0) ;  /* 0xfffffffc00fc7947 */ /* 0x000fc0000383ffff */
[----:B------:R-:W-:-:S00]  /*0030*/  NOP ;  /* 0x0000000000007918 */ /* 0x000fc00000000000 */
        /* <DEDUP_REMOVED lines=12> */
.L_x_1:


//--------------------- .nv.shared.reserved.0     --------------------------
	.section	.nv.shared.reserved.0,"aw",@nobits
	.weak		__nv_reservedSMEM_offset_0_alias
	.size		__nv_reservedSMEM_offset_0_alias, 0, 64
	.other		__nv_reservedSMEM_offset_0_alias,@"STO_CUDA_RESERVED_SHARED STV_DEFAULT"
__nv_reservedSMEM_offset_0_alias:
	.zero		0
	.zero		64


//--------------------- .nv.global                --------------------------
	.section	.nv.global,"aw",@nobits
.nv.global:
	.type		_ZN41_INTERNAL_4fa91b71_4_k_cu_1eb414b6_3665916thrust24THRUST_300001_SM_1000_NS3seqE,@object
	.size		_ZN41_INTERNAL_4fa91b71_4_k_cu_1eb414b6_3665916thrust24THRUST_300001_SM_1000_NS3seqE,(_ZN41_INTERNAL_4fa91b71_4_k_cu_1eb414b6_3665914cuda3std3__48in_placeE - _ZN41_INTERNAL_4fa91b71_4_k_cu_1eb414b6_3665916thrust24THRUST_300001_SM_1000_NS3seqE)
_ZN41_INTERNAL_4fa91b71_4_k_cu_1eb414b6_3665916thrust24THRUST_300001_SM_1000_NS3seqE:
	.zero		1
	.type		_ZN41_INTERNAL_4fa91b71_4_k_cu_1eb414b6_3665914cuda3std3__48in_placeE,@object
	.size		_ZN41_INTERNAL_4fa91b71_4_k_cu_1eb414b6_3665914cuda3std3__48in_placeE,(_ZN41_INTERNAL_4fa91b71_4_k_cu_1eb414b6_3665914cuda3std6ranges3__45__cpo4sizeE - _ZN41_INTERNAL_4fa91b71_4_k_cu_1eb414b6_3665914cuda3std3__48in_placeE)
_ZN41_INTERNAL_4fa91b71_4_k_cu_1eb414b6_3665914cuda3std3__48in_placeE:
	.zero		1
	.type		_ZN41_INTERNAL_4fa91b71_4_k_cu_1eb414b6_3665914cuda3std6ranges3__45__cpo4sizeE,@object
	.size		_ZN41_INTERNAL_4fa91b71_4_k_cu_1eb414b6_3665914cuda3std6ranges3__45__cpo4sizeE,(_ZN41_INTERNAL_4fa91b71_4_k_cu_1eb414b6_3665916thrust24THRUST_300001_SM_1000_NS12placeholders2_3E - _ZN41_INTERNAL_4fa91b71_4_k_cu_1eb414b6_3665914cuda3std6ranges3__45__cpo4sizeE)
_ZN41_INTERNAL_4fa91b71_4_k_cu_1eb414b6_3665914cuda3std6ranges3__45__cpo4sizeE:
	.zero		1
	.type		_ZN41_INTERNAL_4fa91b71_4_k_cu_1eb414b6_3665916thrust24THRUST_300001_SM_1000_NS12placeholders2_3E,@object
	.size		_ZN41_INTERNAL_4fa91b71_4_k_cu_1eb414b6_3665916thrust24THRUST_300001_SM_1000_NS12placeholders2_3E,(_ZN41_INTERNAL_4fa91b71_4_k_cu_1eb414b6_3665914cuda3std3__45__cpo6cbeginE - _ZN41_INTERNAL_4fa91b71_4_k_cu_1eb414b6_3665916thrust24THRUST_300001_SM_1000_NS12placeholders2_3E)
_ZN41_INTERNAL_4fa91b71_4_k_cu_1eb414b6_3665916thrust24THRUST_300001_SM_1000_NS12placeholders2_3E:
	.zero		1
	.type		_ZN41_INTERNAL_4fa91b71_4_k_cu_1eb414b6_3665914cuda3std3__45__cpo6cbeginE,@object
	.size		_ZN41_INTERNAL_4fa91b71_4_k_cu_1eb414b6_3665914cuda3std3__45__cpo6cbeginE,(_ZN41_INTERNAL_4fa91b71_4_k_cu_1eb414b6_3665914cuda3std6ranges3__45__cpo6cbeginE - _ZN41_INTERNAL_4fa91b71_4_k_cu_1eb414b6_3665914cuda3std3__45__cpo6cbeginE)
_ZN41_INTERNAL_4fa91b71_4_k_cu_1eb414b6_3665914cuda3std3__45__cpo6cbeginE:
	.zero		1
	.type		_ZN41_INTERNAL_4fa91b71_4_k_cu_1eb414b6_3665914cuda3std6ranges3__45__cpo6cbeginE,@object
	.size		_ZN41_INTERNAL_4fa91b71_4_k_cu_1eb414b6_3665914cuda3std6ranges3__45__cpo6cbeginE,(_ZN41_INTERNAL_4fa91b71_4_k_cu_1eb414b6_3665916thrust24THRUST_300001_SM_1000_NS12placeholders2_7E - _ZN41_INTERNAL_4fa91b71_4_k_cu_1eb414b6_3665914cuda3std6ranges3__45__cpo6cbeginE)
_ZN41_INTERNAL_4fa91b71_4_k_cu_1eb414b6_3665914cuda3std6ranges3__45__cpo6cbeginE:
	.zero		1
	.type		_ZN41_INTERNAL_4fa91b71_4_k_cu_1eb414b6_3665916thrust24THRUST_300001_SM_1000_NS12placeholders2_7E,@object
	.size		_ZN41_INTERNAL_4fa91b71_4_k_cu_1eb414b6_3665916thrust24THRUST_300001_SM_1000_NS12placeholders2_7E,(_ZN41_INTERNAL_4fa91b71_4_k_cu_1eb414b6_3665914cuda3std3__45__cpo7crbeginE - _ZN41_INTERNAL_4fa91b71_4_k_cu_1eb414b6_3665916thrust24THRUST_300001_SM_1000_NS12placeholders2_7E)
_ZN41_INTERNAL_4fa91b71_4_k_cu_1eb414b6_3665916thrust24THRUST_300001_SM_1000_NS12placeholders2_7E:
	.zero		1
	.type		_ZN41_INTERNAL_4fa91b71_4_k_cu_1eb414b6_3665914cuda3std3__45__cpo7crbeginE,@object
	.size		_ZN41_INTERNAL_4fa91b71_4_k_cu_1eb414b6_3665914cuda3std3__45__cpo7crbeginE,(_ZN41_INTERNAL_4fa91b71_4_k_cu_1eb414b6_3665914cuda3std6ranges3__45__cpo4nextE - _ZN41_INTERNAL_4fa91b71_4_k_cu_1eb414b6_3665914cuda3std3__45__cpo7crbeginE)
_ZN41_INTERNAL_4fa91b71_4_k_cu_1eb414b6_3665914cuda3std3__45__cpo7crbeginE:
	.zero		1
	.type		_ZN41_INTERNAL_4fa91b71_4_k_cu_1eb414b6_3665914cuda3std6ranges3__45__cpo4nextE,@object
	.size		_ZN41_INTERNAL_4fa91b71_4_k_cu_1eb414b6_3665914cuda3std6ranges3__45__cpo4nextE,(_ZN41_INTERNAL_4fa91b71_4_k_cu_1eb414b6_3665914cuda3std6ranges3__45__cpo4swapE - _ZN41_INTERNAL_4fa91b71_4_k_cu_1eb414b6_3665914cuda3std6ranges3__45__cpo4nextE)
_ZN41_INTERNAL_4fa91b71_4_k_cu_1eb414b6_3665914cuda3std6ranges3__45__cpo4nextE:
	.zero		1
	.type		_ZN41_INTERNAL_4fa91b71_4_k_cu_1eb414b6_3665914cuda3std6ranges3__45__cpo4swapE,@object
	.size		_ZN41_INTERNAL_4fa91b71_4_k_cu_1eb414b6_3665914cuda3std6ranges3__45__cpo4swapE,(_ZN41_INTERNAL_4fa91b71_4_k_cu_1eb414b6_3665916thrust24THRUST_300001_SM_1000_NS8cuda_cub10par_nosyncE - _ZN41_INTERNAL_4fa91b71_4_k_cu_1eb414b6_3665914cuda3std6ranges3__45__cpo4swapE)
_ZN41_INTERNAL_4fa91b71_4_k_cu_1eb414b6_3665914cuda3std6ranges3__45__cpo4swapE:
	.zero		1
	.type		_ZN41_INTERNAL_4fa91b71_4_k_cu_1eb414b6_3665916thrust24THRUST_300001_SM_1000_NS8cuda_cub10par_nosyncE,@object
	.size		_ZN41_INTERNAL_4fa91b71_4_k_cu_1eb414b6_3665916thrust24THRUST_300001_SM_1000_NS8cuda_cub10par_nosyncE,(_ZN41_INTERNAL_4fa91b71_4_k_cu_1eb414b6_3665916thrust24THRUST_300001_SM_1000_NS12placeholders2_9E - _ZN41_INTERNAL_4fa91b71_4_k_cu_1eb414b6_3665916thrust24THRUST_300001_SM_1000_NS8cuda_cub10par_nosyncE)
_ZN41_INTERNAL_4fa91b71_4_k_cu_1eb414b6_3665916thrust24THRUST_300001_SM_1000_NS8cuda_cub10par_nosyncE:
	.zero		1
	.type		_ZN41_INTERNAL_4fa91b71_4_k_cu_1eb414b6_3665916thrust24THRUST_300001_SM_1000_NS12placeholders2_9E,@object
	.size		_ZN41_INTERNAL_4fa91b71_4_k_cu_1eb414b6_3665916thrust24THRUST_300001_SM_1000_NS12placeholders2_9E,(_ZN41_INTERNAL_4fa91b71_4_k_cu_1eb414b6_3665914cuda3std3__443_GLOBAL__N__4fa91b71_4_k_cu_1eb414b6_3665916ignoreE - _ZN41_INTERNAL_4fa91b71_4_k_cu_1eb414b6_3665916thrust24THRUST_300001_SM_1000_NS12placeholders2_9E)
_ZN41_INTERNAL_4fa91b71_4_k_cu_1eb414b6_3665916thrust24THRUST_300001_SM_1000_NS12placeholders2_9E:
	.zero		1
	.type		_ZN41_INTERNAL_4fa91b71_4_k_cu_1eb414b6_3665914cuda3std3__443_GLOBAL__N__4fa91b71_4_k_cu_1eb414b6_3665916ignoreE,@object
	.size		_ZN41_INTERNAL_4fa91b71_4_k_cu_1eb414b6_3665914cuda3std3__443_GLOBAL__N__4fa91b71_4_k_cu_1eb414b6_3665916ignoreE,(_ZN41_INTERNAL_4fa91b71_4_k_cu_1eb414b6_3665914cuda3std6ranges3__45__cpo4dataE - _ZN41_INTERNAL_4fa91b71_4_k_cu_1eb414b6_3665914cuda3std3__443_GLOBAL__N__4fa91b71_4_k_cu_1eb414b6_3665916ignoreE)
_ZN41_INTERNAL_4fa91b71_4_k_cu_1eb414b6_3665914cuda3std3__443_GLOBAL__N__4fa91b71_4_k_cu_1eb414b6_3665916ignoreE:
	.zero		1
	.type		_ZN41_INTERNAL_4fa91b71_4_k_cu_1eb414b6_3665914cuda3std6ranges3__45__cpo4dataE,@object
	.size		_ZN41_INTERNAL_4fa91b71_4_k_cu_1eb414b6_3665914cuda3std6ranges3__45__cpo4dataE,(_ZN41_INTERNAL_4fa91b71_4_k_cu_1eb414b6_3665916thrust24THRUST_300001_SM_1000_NS12placeholders2_1E - _ZN41_INTERNAL_4fa91b71_4_k_cu_1eb414b6_3665914cuda3std6ranges3__45__cpo4dataE)
_ZN41_INTERNAL_4fa91b71_4_k_cu_1eb414b6_3665914cuda3std6ranges3__45__cpo4dataE:
	.zero		1
	.type		_ZN41_INTERNAL_4fa91b71_4_k_cu_1eb414b6_3665916thrust24THRUST_300001_SM_1000_NS12placeholders2_1E,@object
	.size		_ZN41_INTERNAL_4fa91b71_4_k_cu_1eb414b6_3665916thrust24THRUST_300001_SM_1000_NS12placeholders2_1E,(_ZN41_INTERNAL_4fa91b71_4_k_cu_1eb414b6_3665914cuda3std3__45__cpo5beginE - _ZN41_INTERNAL_4fa91b71_4_k_cu_1eb414b6_3665916thrust24THRUST_300001_SM_1000_NS12placeholders2_1E)
_ZN41_INTERNAL_4fa91b71_4_k_cu_1eb414b6_3665916thrust24THRUST_300001_SM_1000_NS12placeholders2_1E:
	.zero		1
	.type		_ZN41_INTERNAL_4fa91b71_4_k_cu_1eb414b6_3665914cuda3std3__45__cpo5beginE,@object
	.size		_ZN41_INTERNAL_4fa91b71_4_k_cu_1eb414b6_3665914cuda3std3__45__cpo5beginE,(_ZN41_INTERNAL_4fa91b71_4_k_cu_1eb414b6_3665914cuda3std6ranges3__45__cpo5beginE - _ZN41_INTERNAL_4fa91b71_4_k_cu_1eb414b6_3665914cuda3std3__45__cpo5beginE)
_ZN41_INTERNAL_4fa91b71_4_k_cu_1eb414b6_3665914cuda3std3__45__cpo5beginE:
	.zero		1
	.type		_ZN41_INTERNAL_4fa91b71_4_k_cu_1eb414b6_3665914cuda3std6ranges3__45__cpo5beginE,@object
	.size		_ZN41_INTERNAL_4fa91b71_4_k_cu_1eb414b6_3665914cuda3std6ranges3__45__cpo5beginE,(_ZN41_INTERNAL_4fa91b71_4_k_cu_1eb414b6_3665916thrust24THRUST_300001_SM_1000_NS12placeholders2_5E - _ZN41_INTERNAL_4fa91b71_4_k_cu_1eb414b6_3665914cuda3std6ranges3__45__cpo5beginE)
_ZN41_INTERNAL_4fa91b71_4_k_cu_1eb414b6_3665914cuda3std6ranges3__45__cpo5beginE:
	.zero		1
	.type		_ZN41_INTERNAL_4fa91b71_4_k_cu_1eb414b6_3665916thrust24THRUST_300001_SM_1000_NS12placeholders2_5E,@object
	.size		_ZN41_INTERNAL_4fa91b71_4_k_cu_1eb414b6_3665916thrust24THRUST_300001_SM_1000_NS12placeholders2_5E,(_ZN41_INTERNAL_4fa91b71_4_k_cu_1eb414b6_3665914cuda3std3__45__cpo6rbeginE - _ZN41_INTERNAL_4fa91b71_4_k_cu_1eb414b6_3665916thrust24THRUST_300001_SM_1000_NS12placeholders2_5E)
_ZN41_INTERNAL_4fa91b71_4_k_cu_1eb414b6_3665916thrust24THRUST_300001_SM_1000_NS12placeholders2_5E:
	.zero		1
	.type		_ZN41_INTERNAL_4fa91b71_4_k_cu_1eb414b6_3665914cuda3std3__45__cpo6rbeginE,@object
	.size		_ZN41_INTERNAL_4fa91b71_4_k_cu_1eb414b6_3665914cuda3std3__45__cpo6rbeginE,(_ZN41_INTERNAL_4fa91b71_4_k_cu_1eb414b6_3665914cuda3std6ranges3__45__cpo7advanceE - _ZN41_INTERNAL_4fa91b71_4_k_cu_1eb414b6_3665914cuda3std3__45__cpo6rbeginE)
_ZN41_INTERNAL_4fa91b71_4_k_cu_1eb414b6_3665914cuda3std3__45__cpo6rbeginE:
	.zero		1
	.type		_ZN41_INTERNAL_4fa91b71_4_k_cu_1eb414b6_3665914cuda3std6ranges3__45__cpo7advanceE,@object
	.size		_ZN41_INTERNAL_4fa91b71_4_k_cu_1eb414b6_3665914cuda3std6ranges3__45__cpo7advanceE,(_ZN41_INTERNAL_4fa91b71_4_k_cu_1eb414b6_3665914cuda3std3__47nulloptE - _ZN41_INTERNAL_4fa91b71_4_k_cu_1eb414b6_3665914cuda3std6ranges3__45__cpo7advanceE)
_ZN41_INTERNAL_4fa91b71_4_k_cu_1eb414b6_3665914cuda3std6ranges3__45__cpo7advanceE:
	.zero		1
	.type		_ZN41_INTERNAL_4fa91b71_4_k_cu_1eb414b6_3665914cuda3std3__47nulloptE,@object
	.size		_ZN41_INTERNAL_4fa91b71_4_k_cu_1eb414b6_3665914cuda3std3__47nulloptE,(_ZN41_INTERNAL_4fa91b71_4_k_cu_1eb414b6_3665914cuda3std6ranges3__45__cpo8distanceE - _ZN41_INTERNAL_4fa91b71_4_k_cu_1eb414b6_3665914cuda3std3__47nulloptE)
_ZN41_INTERNAL_4fa91b71_4_k_cu_1eb414b6_3665914cuda3std3__47nulloptE:
	.zero		1
	.type		_ZN41_INTERNAL_4fa91b71_4_k_cu_1eb414b6_3665914cuda3std6ranges3__45__cpo8distanceE,@object
	.size		_ZN41_INTERNAL_4fa91b71_4_k_cu_1eb414b6_3665914cuda3std6ranges3__45__cpo8distanceE,(_ZN41_INTERNAL_4fa91b71_4_k_cu_1eb414b6_3665916thrust24THRUST_300001_SM_1000_NS12placeholders3_10E - _ZN41_INTERNAL_4fa91b71_4_k_cu_1eb414b6_3665914cuda3std6ranges3__45__cpo8distanceE)
_ZN41_INTERNAL_4fa91b71_4_k_cu_1eb414b6_3665914cuda3std6ranges3__45__cpo8distanceE:
	.zero		1
	.type		_ZN41_INTERNAL_4fa91b71_4_k_cu_1eb414b6_3665916thrust24THRUST_300001_SM_1000_NS12placeholders3_10E,@object
	.size		_ZN41_INTERNAL_4fa91b71_4_k_cu_1eb414b6_3665916thrust24THRUST_300001_SM_1000_NS12placeholders3_10E,(_ZN41_INTERNAL_4fa91b71_4_k_cu_1eb414b6_3665914cuda3std3__419piecewise_constructE - _ZN41_INTERNAL_4fa91b71_4_k_cu_1eb414b6_3665916thrust24THRUST_300001_SM_1000_NS12placeholders3_10E)
_ZN41_INTERNAL_4fa91b71_4_k_cu_1eb414b6_3665916thrust24THRUST_300001_SM_1000_NS12placeholders3_10E:
	.zero		1
	.type		_ZN41_INTERNAL_4fa91b71_4_k_cu_1eb414b6_3665914cuda3std3__419piecewise_constructE,@object
	.size		_ZN41_INTERNAL_4fa91b71_4_k_cu_1eb414b6_3665914cuda3std3__419piecewise_constructE,(_ZN41_INTERNAL_4fa91b71_4_k_cu_1eb414b6_3665914cuda3std6ranges3__45__cpo5cdataE - _ZN41_INTERNAL_4fa91b71_4_k_cu_1eb414b6_3665914cuda3std3__419piecewise_constructE)
_ZN41_INTERNAL_4fa91b71_4_k_cu_1eb414b6_3665914cuda3std3__419piecewise_constructE:
	.zero		1
	.type		_ZN41_INTERNAL_4fa91b71_4_k_cu_1eb414b6_3665914cuda3std6ranges3__45__cpo5cdataE,@object
	.size		_ZN41_INTERNAL_4fa91b71_4_k_cu_1eb414b6_3665914cuda3std6ranges3__45__cpo5cdataE,(_ZN41_INTERNAL_4fa91b71_4_k_cu_1eb414b6_3665916thrust24THRUST_300001_SM_1000_NS12placeholders2_2E - _ZN41_INTERNAL_4fa91b71_4_k_cu_1eb414b6_3665914cuda3std6ranges3__45__cpo5cdataE)
_ZN41_INTERNAL_4fa91b71_4_k_cu_1eb414b6_3665914cuda3std6ranges3__45__cpo5cdataE:
	.zero		1
	.type		_ZN41_INTERNAL_4fa91b71_4_k_cu_1eb414b6_3665916thrust24THRUST_300001_SM_1000_NS12placeholders2_2E,@object
	.size		_ZN41_INTERNAL_4fa91b71_4_k_cu_1eb414b6_3665916thrust24THRUST_300001_SM_1000_NS12placeholders2_2E,(_ZN41_INTERNAL_4fa91b71_4_k_cu_1eb414b6_3665914cuda3std3__45__cpo3endE - _ZN41_INTERNAL_4fa91b71_4_k_cu_1eb414b6_3665916thrust24THRUST_300001_SM_1000_NS12placeholders2_2E)
_ZN41_INTERNAL_4fa91b71_4_k_cu_1eb414b6_3665916thrust24THRUST_300001_SM_1000_NS12placeholders2_2E:
	.zero		1
	.type		_ZN41_INTERNAL_4fa91b71_4_k_cu_1eb414b6_3665914cuda3std3__45__cpo3endE,@object
	.size		_ZN41_INTERNAL_4fa91b71_4_k_cu_1eb414b6_3665914cuda3std3__45__cpo3endE,(_ZN41_INTERNAL_4fa91b71_4_k_cu_1eb414b6_3665914cuda3std6ranges3__45__cpo3endE - _ZN41_INTERNAL_4fa91b71_4_k_cu_1eb414b6_3665914cuda3std3__45__cpo3endE)
_ZN41_INTERNAL_4fa91b71_4_k_cu_1eb414b6_3665914cuda3std3__45__cpo3endE:
	.zero		1
	.type		_ZN41_INTERNAL_4fa91b71_4_k_cu_1eb414b6_3665914cuda3std6ranges3__45__cpo3endE,@object
	.size		_ZN41_INTERNAL_4fa91b71_4_k_cu_1eb414b6_3665914cuda3std6ranges3__45__cpo3endE,(_ZN41_INTERNAL_4fa91b71_4_k_cu_1eb414b6_3665916thrust24THRUST_300001_SM_1000_NS12placeholders2_6E - _ZN41_INTERNAL_4fa91b71_4_k_cu_1eb414b6_3665914cuda3std6ranges3__45__cpo3endE)
_ZN41_INTERNAL_4fa91b71_4_k_cu_1eb414b6_3665914cuda3std6ranges3__45__cpo3endE:
	.zero		1
	.type		_ZN41_INTERNAL_4fa91b71_4_k_cu_1eb414b6_3665916thrust24THRUST_300001_SM_1000_NS12placeholders2_6E,@object
	.size		_ZN41_INTERNAL_4fa91b71_4_k_cu_1eb414b6_3665916thrust24THRUST_300001_SM_1000_NS12placeholders2_6E,(_ZN41_INTERNAL_4fa91b71_4_k_cu_1eb414b6_3665914cuda3std3__45__cpo4rendE - _ZN41_INTERNAL_4fa91b71_4_k_cu_1eb414b6_3665916thrust24THRUST_300001_SM_1000_NS12placeholders2_6E)
_ZN41_INTERNAL_4fa91b71_4_k_cu_1eb414b6_3665916thrust24THRUST_300001_SM_1000_NS12placeholders2_6E:
	.zero		1
	.type		_ZN41_INTERNAL_4fa91b71_4_k_cu_1eb414b6_3665914cuda3std3__45__cpo4rendE,@object
	.size		_ZN41_INTERNAL_4fa91b71_4_k_cu_1eb414b6_3665914cuda3std3__45__cpo4rendE,(_ZN41_INTERNAL_4fa91b71_4_k_cu_1eb414b6_3665914cuda3std6ranges3__45__cpo9iter_swapE - _ZN41_INTERNAL_4fa91b71_4_k_cu_1eb414b6_3665914cuda3std3__45__cpo4rendE)
_ZN41_INTERNAL_4fa91b71_4_k_cu_1eb414b6_3665914cuda3std3__45__cpo4rendE:
	.zero		1
	.type		_ZN41_INTERNAL_4fa91b71_4_k_cu_1eb414b6_3665914cuda3std6ranges3__45__cpo9iter_swapE,@object
	.size		_ZN41_INTERNAL_4fa91b71_4_k_cu_1eb414b6_3665914cuda3std6ranges3__45__cpo9iter_swapE,(_ZN41_INTERNAL_4fa91b71_4_k_cu_1eb414b6_3665914cuda3std3__48unexpectE - _ZN41_INTERNAL_4fa91b71_4_k_cu_1eb414b6_3665914cuda3std6ranges3__45__cpo9iter_swapE)
_ZN41_INTERNAL_4fa91b71_4_k_cu_1eb414b6_3665914cuda3std6ranges3__45__cpo9iter_swapE:
	.zero		1
	.type		_ZN41_INTERNAL_4fa91b71_4_k_cu_1eb414b6_3665914cuda3std3__48unexpectE,@object
	.size		_ZN41_INTERNAL_4fa91b71_4_k_cu_1eb414b6_3665914cuda3std3__48unexpectE,(_ZN41_INTERNAL_4fa91b71_4_k_cu_1eb414b6_3665916thrust24THRUST_300001_SM_1000_NS8cuda_cub3parE - _ZN41_INTERNAL_4fa91b71_4_k_cu_1eb414b6_3665914cuda3std3__48unexpectE)
_ZN41_INTERNAL_4fa91b71_4_k_cu_1eb414b6_3665914cuda3std3__48unexpectE:
	.zero		1
	.type		_ZN41_INTERNAL_4fa91b71_4_k_cu_1eb414b6_3665916thrust24THRUST_300001_SM_1000_NS8cuda_cub3parE,@object
	.size		_ZN41_INTERNAL_4fa91b71_4_k_cu_1eb414b6_3665916thrust24THRUST_300001_SM_1000_NS8cuda_cub3parE,(_ZN41_INTERNAL_4fa91b71_4_k_cu_1eb414b6_3665916thrust24THRUST_300001_SM_1000_NS12placeholders2_4E - _ZN41_INTERNAL_4fa91b71_4_k_cu_1eb414b6_3665916thrust24THRUST_300001_SM_1000_NS8cuda_cub3parE)
_ZN41_INTERNAL_4fa91b71_4_k_cu_1eb414b6_3665916thrust24THRUST_300001_SM_1000_NS8cuda_cub3parE:
	.zero		1
	.type		_ZN41_INTERNAL_4fa91b71_4_k_cu_1eb414b6_3665916thrust24THRUST_300001_SM_1000_NS12placeholders2_4E,@object
	.size		_ZN41_INTERNAL_4fa91b71_4_k_cu_1eb414b6_3665916thrust24THRUST_300001_SM_1000_NS12placeholders2_4E,(_ZN41_INTERNAL_4fa91b71_4_k_cu_1eb414b6_3665914cuda3std3__45__cpo4cendE - _ZN41_INTERNAL_4fa91b71_4_k_cu_1eb414b6_3665916thrust24THRUST_300001_SM_1000_NS12placeholders2_4E)
_ZN41_INTERNAL_4fa91b71_4_k_cu_1eb414b6_3665916thrust24THRUST_300001_SM_1000_NS12placeholders2_4E:
	.zero		1
	.type		_ZN41_INTERNAL_4fa91b71_4_k_cu_1eb414b6_3665914cuda3std3__45__cpo4cendE,@object
	.size		_ZN41_INTERNAL_4fa91b71_4_k_cu_1eb414b6_3665914cuda3std3__45__cpo4cendE,(_ZN41_INTERNAL_4fa91b71_4_k_cu_1eb414b6_3665914cuda3std6ranges3__45__cpo4cendE - _ZN41_INTERNAL_4fa91b71_4_k_cu_1eb414b6_3665914cuda3std3__45__cpo4cendE)
_ZN41_INTERNAL_4fa91b71_4_k_cu_1eb414b6_3665914cuda3std3__45__cpo4cendE:
	.zero		1
	.type		_ZN41_INTERNAL_4fa91b71_4_k_cu_1eb414b6_3665914cuda3std6ranges3__45__cpo4cendE,@object
	.size		_ZN41_INTERNAL_4fa91b71_4_k_cu_1eb414b6_3665914cuda3std6ranges3__45__cpo4cendE,(_ZN41_INTERNAL_4fa91b71_4_k_cu_1eb414b6_3665914cuda3std3__420unreachable_sentinelE - _ZN41_INTERNAL_4fa91b71_4_k_cu_1eb414b6_3665914cuda3std6ranges3__45__cpo4cendE)
_ZN41_INTERNAL_4fa91b71_4_k_cu_1eb414b6_3665914cuda3std6ranges3__45__cpo4cendE:
	.zero		1
	.type		_ZN41_INTERNAL_4fa91b71_4_k_cu_1eb414b6_3665914cuda3std3__420unreachable_sentinelE,@object
	.size		_ZN41_INTERNAL_4fa91b71_4_k_cu_1eb414b6_3665914cuda3std3__420unreachable_sentinelE,(_ZN41_INTERNAL_4fa91b71_4_k_cu_1eb414b6_3665914cuda3std6ranges3__45__cpo5ssizeE - _ZN41_INTERNAL_4fa91b71_4_k_cu_1eb414b6_3665914cuda3std3__420unreachable_sentinelE)
_ZN41_INTERNAL_4fa91b71_4_k_cu_1eb414b6_3665914cuda3std3__420unreachable_sentinelE:
	.zero		1
	.type		_ZN41_INTERNAL_4fa91b71_4_k_cu_1eb414b6_3665914cuda3std6ranges3__45__cpo5ssizeE,@object
	.size		_ZN41_INTERNAL_4fa91b71_4_k_cu_1eb414b6_3665914cuda3std6ranges3__45__cpo5ssizeE,(_ZN41_INTERNAL_4fa91b71_4_k_cu_1eb414b6_3665916thrust24THRUST_300001_SM_1000_NS12placeholders2_8E - _ZN41_INTERNAL_4fa91b71_4_k_cu_1eb414b6_3665914cuda3std6ranges3__45__cpo5ssizeE)
_ZN41_INTERNAL_4fa91b71_4_k_cu_1eb414b6_3665914cuda3std6ranges3__45__cpo5ssizeE:
	.zero		1
	.type		_ZN41_INTERNAL_4fa91b71_4_k_cu_1eb414b6_3665916thrust24THRUST_300001_SM_1000_NS12placeholders2_8E,@object
	.size		_ZN41_INTERNAL_4fa91b71_4_k_cu_1eb414b6_3665916thrust24THRUST_300001_SM_1000_NS12placeholders2_8E,(_ZN41_INTERNAL_4fa91b71_4_k_cu_1eb414b6_3665914cuda3std3__45__cpo5crendE - _ZN41_INTERNAL_4fa91b71_4_k_cu_1eb414b6_3665916thrust24THRUST_300001_SM_1000_NS12placeholders2_8E)
_ZN41_INTERNAL_4fa91b71_4_k_cu_1eb414b6_3665916thrust24THRUST_300001_SM_1000_NS12placeholders2_8E:
	.zero		1
	.type		_ZN41_INTERNAL_4fa91b71_4_k_cu_1eb414b6_3665914cuda3std3__45__cpo5crendE,@object
	.size		_ZN41_INTERNAL_4fa91b71_4_k_cu_1eb414b6_3665914cuda3std3__45__cpo5crendE,(_ZN41_INTERNAL_4fa91b71_4_k_cu_1eb414b6_3665914cuda3std6ranges3__45__cpo4prevE - _ZN41_INTERNAL_4fa91b71_4_k_cu_1eb414b6_3665914cuda3std3__45__cpo5crendE)
_ZN41_INTERNAL_4fa91b71_4_k_cu_1eb414b6_3665914cuda3std3__45__cpo5crendE:
	.zero		1
	.type		_ZN41_INTERNAL_4fa91b71_4_k_cu_1eb414b6_3665914cuda3std6ranges3__45__cpo4prevE,@object
	.size		_ZN41_INTERNAL_4fa91b71_4_k_cu_1eb414b6_3665914cuda3std6ranges3__45__cpo4prevE,(_ZN41_INTERNAL_4fa91b71_4_k_cu_1eb414b6_3665914cuda3std6ranges3__45__cpo9iter_moveE - _ZN41_INTERNAL_4fa91b71_4_k_cu_1eb414b6_3665914cuda3std6ranges3__45__cpo4prevE)
_ZN41_INTERNAL_4fa91b71_4_k_cu_1eb414b6_3665914cuda3std6ranges3__45__cpo4prevE:
	.zero		1
	.type		_ZN41_INTERNAL_4fa91b71_4_k_cu_1eb414b6_3665914cuda3std6ranges3__45__cpo9iter_moveE,@object
	.size		_ZN41_INTERNAL_4fa91b71_4_k_cu_1eb414b6_3665914cuda3std6ranges3__45__cpo9iter_moveE,(_ZN41_INTERNAL_4fa91b71_4_k_cu_1eb414b6_3665916thrust24THRUST_300001_SM_1000_NS6system6detail10sequential3seqE - _ZN41_INTERNAL_4fa91b71_4_k_cu_1eb414b6_3665914cuda3std6ranges3__45__cpo9iter_moveE)
_ZN41_INTERNAL_4fa91b71_4_k_cu_1eb414b6_3665914cuda3std6ranges3__45__cpo9iter_moveE:
	.zero		1
	.type		_ZN41_INTERNAL_4fa91b71_4_k_cu_1eb414b6_3665916thrust24THRUST_300001_SM_1000_NS6system6detail10sequential3seqE,@object
	.size		_ZN41_INTERNAL_4fa91b71_4_k_cu_1eb414b6_3665916thrust24THRUST_300001_SM_1000_NS6system6detail10sequential3seqE,(.L_31 - _ZN41_INTERNAL_4fa91b71_4_k_cu_1eb414b6_3665916thrust24THRUST_300001_SM_1000_NS6system6detail10sequential3seqE)
_ZN41_INTERNAL_4fa91b71_4_k_cu_1eb414b6_3665916thrust24THRUST_300001_SM_1000_NS6system6detail10sequential3seqE:
	.zero		1
.L_31:


//--------------------- .nv.constant0._ZN3cub18CUB_300001_SM_10006detail11EmptyKernelIvEEvv --------------------------
	.section	.nv.constant0._ZN3cub18CUB_300001_SM_10006detail11EmptyKernelIvEEvv,"a",@progbits
	.sectionflags	@""
	.align	4
.nv.constant0._ZN3cub18CUB_300001_SM_10006detail11EmptyKernelIvEEvv:
	.zero		896


//--------------------- SYMBOLS --------------------------

	.type		.nv.reservedSmem.offset0,@object
	.size		.nv.reservedSmem.offset0,0x4
